//
// Generated by NVIDIA NVVM Compiler
//
// Compiler Build ID: CL-36424714
// Cuda compilation tools, release 13.0, V13.0.88
// Based on NVVM 20.0.0
//

.version 9.0
.target sm_100
.address_size 64

	// .globl	convergenceWithLoop

.visible .entry convergenceWithLoop(
	.param .u64 .ptr .align 1 convergenceWithLoop_param_0,
	.param .u32 convergenceWithLoop_param_1
)
{
	.reg .pred 	%p<6>;
	.reg .b32 	%r<15>;
	.reg .b32 	%f<18>;
	.reg .b64 	%rd<5>;

	ld.param.u64 	%rd1, [convergenceWithLoop_param_0];
	ld.param.u32 	%r9, [convergenceWithLoop_param_1];
	mov.u32 	%r1, %tid.x;
	shl.b32 	%r10, %r1, 1;
	or.b32  	%r11, %r10, 1;
	cvt.rn.f32.u32 	%f17, %r11;
	setp.lt.s32 	%p1, %r9, 1;
	@%p1 bra 	$L__BB0_7;
	and.b32  	%r2, %r9, 3;
	setp.lt.u32 	%p2, %r9, 4;
	@%p2 bra 	$L__BB0_4;
	and.b32  	%r12, %r9, 2147483644;
	neg.s32 	%r13, %r12;
$L__BB0_3:
	mul.f32 	%f10, %f17, 0fBF400000;
	mul.f32 	%f11, %f10, 0fBF400000;
	mul.f32 	%f12, %f11, 0fBF400000;
	mul.f32 	%f17, %f12, 0fBF400000;
	add.s32 	%r13, %r13, 4;
	setp.ne.s32 	%p3, %r13, 0;
	@%p3 bra 	$L__BB0_3;
$L__BB0_4:
	setp.eq.s32 	%p4, %r2, 0;
	@%p4 bra 	$L__BB0_7;
	neg.s32 	%r14, %r2;
$L__BB0_6:
	.pragma "nounroll";
	mul.f32 	%f17, %f17, 0fBF400000;
	add.s32 	%r14, %r14, 1;
	setp.ne.s32 	%p5, %r14, 0;
	@%p5 bra 	$L__BB0_6;
$L__BB0_7:
	cvta.to.global.u64 	%rd2, %rd1;
	mul.wide.u32 	%rd3, %r1, 4;
	add.s64 	%rd4, %rd2, %rd3;
	st.global.f32 	[%rd4], %f17;
	ret;

}
	// .globl	loopEarlyExit
.visible .entry loopEarlyExit(
	.param .u64 .ptr .align 1 loopEarlyExit_param_0,
	.param .f32 loopEarlyExit_param_1
)
{
	.reg .pred 	%p<5>;
	.reg .b32 	%r<13>;
	.reg .b32 	%f<19>;
	.reg .b64 	%rd<5>;

	ld.param.u64 	%rd2, [loopEarlyExit_param_0];
	ld.param.f32 	%f9, [loopEarlyExit_param_1];
	cvta.to.global.u64 	%rd3, %rd2;
	mov.u32 	%r9, %tid.x;
	mul.wide.u32 	%rd4, %r9, 4;
	add.s64 	%rd1, %rd3, %rd4;
	ld.global.f32 	%f18, [%rd1];
	add.s32 	%r1, %r9, 1;
	and.b32  	%r2, %r1, 3;
	setp.lt.u32 	%p1, %r9, 3;
	@%p1 bra 	$L__BB1_3;
	and.b32  	%r10, %r1, 2044;
	neg.s32 	%r11, %r10;
$L__BB1_2:
	add.f32 	%f11, %f9, %f18;
	add.f32 	%f12, %f9, %f11;
	add.f32 	%f13, %f9, %f12;
	add.f32 	%f18, %f9, %f13;
	add.s32 	%r11, %r11, 4;
	setp.ne.s32 	%p2, %r11, 0;
	@%p2 bra 	$L__BB1_2;
$L__BB1_3:
	setp.eq.s32 	%p3, %r2, 0;
	@%p3 bra 	$L__BB1_6;
	neg.s32 	%r12, %r2;
$L__BB1_5:
	.pragma "nounroll";
	add.f32 	%f18, %f9, %f18;
	add.s32 	%r12, %r12, 1;
	setp.ne.s32 	%p4, %r12, 0;
	@%p4 bra 	$L__BB1_5;
$L__BB1_6:
	st.global.f32 	[%rd1], %f18;
	ret;

}


// ===== COMPILED SASS (sm_100) =====

	.target	sm_100

	.elftype	@"ET_EXEC"


//--------------------- .note.nv.tkinfo           --------------------------
	.section	.note.nv.tkinfo,"",@"SHT_NOTE"
	.sectionflags	@"SHF_NOTE_NV_TKINFO"
	.tkinfo
        /*0018*/ 	.word	0x00000002
        /*0030*/ 	.string	""
        /*0030*/ 	.string	"ptxas"
        /*0030*/ 	.string	"Cuda compilation tools, release 13.0, V13.0.88"
        /*0030*/ 	.string	"Build cuda_13.0.r13.0/compiler.36424714_0"
        /*0030*/ 	.string	"-arch sm_100 -m 64 "



//--------------------- .note.nv.cuinfo           --------------------------
	.section	.note.nv.cuinfo,"",@"SHT_NOTE"
	.sectionflags	@"SHF_NOTE_NV_CUINFO"
        /*0018*/ 	.short	0x0002
        /*001a*/ 	.short	0x0064
        /*001c*/ 	.short	0x0082
	.zero		2


//--------------------- .nv.info                  --------------------------
	.section	.nv.info,"",@"SHT_CUDA_INFO"
	.align	4


	//----- nvinfo : EIATTR_REGCOUNT
	.align		4
        /*0000*/ 	.byte	0x04, 0x2f
        /*0002*/ 	.short	(.L_1 - .L_0)
	.align		4
.L_0:
        /*0004*/ 	.word	index@(convergenceWithLoop)
        /*0008*/ 	.word	0x00000008


	//----- nvinfo : EIATTR_FRAME_SIZE
	.align		4
.L_1:
        /*000c*/ 	.byte	0x04, 0x11
        /*000e*/ 	.short	(.L_3 - .L_2)
	.align		4
.L_2:
        /*0010*/ 	.word	index@(convergenceWithLoop)
        /*0014*/ 	.word	0x00000000


	//----- nvinfo : EIATTR_REGCOUNT
	.align		4
.L_3:
        /*0018*/ 	.byte	0x04, 0x2f
        /*001a*/ 	.short	(.L_5 - .L_4)
	.align		4
.L_4:
        /*001c*/ 	.word	index@(loopEarlyExit)
        /*0020*/ 	.word	0x0000000a


	//----- nvinfo : EIATTR_FRAME_SIZE
	.align		4
.L_5:
        /*0024*/ 	.byte	0x04, 0x11
        /*0026*/ 	.short	(.L_7 - .L_6)
	.align		4
.L_6:
        /*0028*/ 	.word	index@(loopEarlyExit)
        /*002c*/ 	.word	0x00000000


	//----- nvinfo : EIATTR_MIN_STACK_SIZE
	.align		4
.L_7:
        /*0030*/ 	.byte	0x04, 0x12
        /*0032*/ 	.short	(.L_9 - .L_8)
	.align		4
.L_8:
        /*0034*/ 	.word	index@(loopEarlyExit)
        /*0038*/ 	.word	0x00000000


	//----- nvinfo : EIATTR_MIN_STACK_SIZE
	.align		4
.L_9:
        /*003c*/ 	.byte	0x04, 0x12
        /*003e*/ 	.short	(.L_11 - .L_10)
	.align		4
.L_10:
        /*0040*/ 	.word	index@(convergenceWithLoop)
        /*0044*/ 	.word	0x00000000
.L_11:


//--------------------- .nv.compat                --------------------------
	.section	.nv.compat,"",@"SHT_CUDA_COMPAT_INFO"
	.align	4
        /*0000*/ 	.byte	0x02, 0x09, 0x00, 0x00, 0x02, 0x02, 0x01, 0x00, 0x02, 0x05, 0x05, 0x00, 0x03, 0x07, 0x01, 0x01
        /*0010*/ 	.byte	0x02, 0x03, 0x00, 0x00, 0x02, 0x06, 0x01, 0x00, 0x04, 0x0b, 0x08, 0x00, 0x09, 0x00, 0x00, 0x00
        /*0020*/ 	.byte	0x00, 0x00, 0x00, 0x00


//--------------------- .nv.info.loopEarlyExit    --------------------------
	.section	.nv.info.loopEarlyExit,"",@"SHT_CUDA_INFO"
	.sectionflags	@""
	.align	4


	//----- nvinfo : EIATTR_CUDA_API_VERSION
	.align		4
        /*0000*/ 	.byte	0x04, 0x37
        /*0002*/ 	.short	(.L_13 - .L_12)
.L_12:
        /*0004*/ 	.word	0x00000082


	//----- nvinfo : EIATTR_KPARAM_INFO
	.align		4
.L_13:
        /*0008*/ 	.byte	0x04, 0x17
        /*000a*/ 	.short	(.L_15 - .L_14)
.L_14:
        /*000c*/ 	.word	0x00000000
        /*0010*/ 	.short	0x0001
        /*0012*/ 	.short	0x0008
        /*0014*/ 	.byte	0x00, 0xf0, 0x11, 0x00


	//----- nvinfo : EIATTR_KPARAM_INFO
	.align		4
.L_15:
        /*0018*/ 	.byte	0x04, 0x17
        /*001a*/ 	.short	(.L_17 - .L_16)
.L_16:
        /*001c*/ 	.word	0x00000000
        /*0020*/ 	.short	0x0000
        /*0022*/ 	.short	0x0000
        /*0024*/ 	.byte	0x00, 0xf5, 0x21, 0x00


	//----- nvinfo : EIATTR_SPARSE_MMA_MASK
	.align		4
.L_17:
        /*0028*/ 	.byte	0x03, 0x50
        /*002a*/ 	.short	0x0000


	//----- nvinfo : EIATTR_MAXREG_COUNT
	.align		4
        /*002c*/ 	.byte	0x03, 0x1b
        /*002e*/ 	.short	0x00ff


	//----- nvinfo : EIATTR_MERCURY_ISA_VERSION
	.align		4
        /*0030*/ 	.byte	0x03, 0x5f
        /*0032*/ 	.short	0x0101


	//----- nvinfo : EIATTR_VRC_CTA_INIT_COUNT
	.align		4
        /*0034*/ 	.byte	0x02, 0x4a
	.zero		1
	.zero		1


	//----- nvinfo : EIATTR_EXIT_INSTR_OFFSETS
	.align		4
        /*0038*/ 	.byte	0x04, 0x1c
        /*003a*/ 	.short	(.L_19 - .L_18)


	//   ....[0]....
.L_18:
        /*003c*/ 	.word	0x00000500


	//----- nvinfo : EIATTR_CRS_STACK_SIZE
	.align		4
.L_19:
        /*0040*/ 	.byte	0x04, 0x1e
        /*0042*/ 	.short	(.L_21 - .L_20)
.L_20:
        /*0044*/ 	.word	0x00000000


	//----- nvinfo : EIATTR_CBANK_PARAM_SIZE
	.align		4
.L_21:
        /*0048*/ 	.byte	0x03, 0x19
        /*004a*/ 	.short	0x000c


	//----- nvinfo : EIATTR_PARAM_CBANK
	.align		4
        /*004c*/ 	.byte	0x04, 0x0a
        /*004e*/ 	.short	(.L_23 - .L_22)
	.align		4
.L_22:
        /*0050*/ 	.word	index@(.nv.constant0.loopEarlyExit)
        /*0054*/ 	.short	0x0380
        /*0056*/ 	.short	0x000c


	//----- nvinfo : EIATTR_SW_WAR
	.align		4
.L_23:
        /*0058*/ 	.byte	0x04, 0x36
        /*005a*/ 	.short	(.L_25 - .L_24)
.L_24:
        /*005c*/ 	.word	0x00000008
.L_25:


//--------------------- .nv.info.convergenceWithLoop --------------------------
	.section	.nv.info.convergenceWithLoop,"",@"SHT_CUDA_INFO"
	.sectionflags	@""
	.align	4


	//----- nvinfo : EIATTR_CUDA_API_VERSION
	.align		4
        /*0000*/ 	.byte	0x04, 0x37
        /*0002*/ 	.short	(.L_27 - .L_26)
.L_26:
        /*0004*/ 	.word	0x00000082


	//----- nvinfo : EIATTR_KPARAM_INFO
	.align		4
.L_27:
        /*0008*/ 	.byte	0x04, 0x17
        /*000a*/ 	.short	(.L_29 - .L_28)
.L_28:
        /*000c*/ 	.word	0x00000000
        /*0010*/ 	.short	0x0001
        /*0012*/ 	.short	0x0008
        /*0014*/ 	.byte	0x00, 0xf0, 0x11, 0x00


	//----- nvinfo : EIATTR_KPARAM_INFO
	.align		4
.L_29:
        /*0018*/ 	.byte	0x04, 0x17
        /*001a*/ 	.short	(.L_31 - .L_30)
.L_30:
        /*001c*/ 	.word	0x00000000
        /*0020*/ 	.short	0x0000
        /*0022*/ 	.short	0x0000
        /*0024*/ 	.byte	0x00, 0xf5, 0x21, 0x00


	//----- nvinfo : EIATTR_SPARSE_MMA_MASK
	.align		4
.L_31:
        /*0028*/ 	.byte	0x03, 0x50
        /*002a*/ 	.short	0x0000


	//----- nvinfo : EIATTR_MAXREG_COUNT
	.align		4
        /*002c*/ 	.byte	0x03, 0x1b
        /*002e*/ 	.short	0x00ff


	//----- nvinfo : EIATTR_MERCURY_ISA_VERSION
	.align		4
        /*0030*/ 	.byte	0x03, 0x5f
        /*0032*/ 	.short	0x0101


	//----- nvinfo : EIATTR_VRC_CTA_INIT_COUNT
	.align		4
        /*0034*/ 	.byte	0x02, 0x4a
	.zero		1
	.zero		1


	//----- nvinfo : EIATTR_EXIT_INSTR_OFFSETS
	.align		4
        /*0038*/ 	.byte	0x04, 0x1c
        /*003a*/ 	.short	(.L_33 - .L_32)


	//   ....[0]....
.L_32:
        /*003c*/ 	.word	0x00000470


	//----- nvinfo : EIATTR_CBANK_PARAM_SIZE
	.align		4
.L_33:
        /*0040*/ 	.byte	0x03, 0x19
        /*0042*/ 	.short	0x000c


	//----- nvinfo : EIATTR_PARAM_CBANK
	.align		4
        /*0044*/ 	.byte	0x04, 0x0a
        /*0046*/ 	.short	(.L_35 - .L_34)
	.align		4
.L_34:
        /*0048*/ 	.word	index@(.nv.constant0.convergenceWithLoop)
        /*004c*/ 	.short	0x0380
        /*004e*/ 	.short	0x000c


	//----- nvinfo : EIATTR_SW_WAR
	.align		4
.L_35:
        /*0050*/ 	.byte	0x04, 0x36
        /*0052*/ 	.short	(.L_37 - .L_36)
.L_36:
        /*0054*/ 	.word	0x00000008
.L_37:


//--------------------- .nv.callgraph             --------------------------
	.section	.nv.callgraph,"",@"SHT_CUDA_CALLGRAPH"
	.align	4
	.sectionentsize	8
	.align		4
        /*0000*/ 	.word	0x00000000
	.align		4
        /*0004*/ 	.word	0xffffffff
	.align		4
        /*0008*/ 	.word	0x00000000
	.align		4
        /*000c*/ 	.word	0xfffffffe
	.align		4
        /*0010*/ 	.word	0x00000000
	.align		4
        /*0014*/ 	.word	0xfffffffd
	.align		4
        /*0018*/ 	.word	0x00000000
	.align		4
        /*001c*/ 	.word	0xfffffffc


//--------------------- .text.loopEarlyExit       --------------------------
	.section	.text.loopEarlyExit,"ax",@progbits
	.align	128
        .global         loopEarlyExit
        .type           loopEarlyExit,@function
        .size           loopEarlyExit,(.L_x_21 - loopEarlyExit)
        .other          loopEarlyExit,@"STO_CUDA_ENTRY STV_DEFAULT"
loopEarlyExit:
.text.loopEarlyExit:
[----:B------:R-:W-:Y:S01]  /*0000*/  LDC R1, c[0x0][0x37c] ;  /* 0x0000df00ff017b82 */ /* 0x000fe20000000800 */
[----:B------:R-:W0:Y:S07]  /*0010*/  S2R R7, SR_TID.X ;  /* 0x0000000000077919 */ /* 0x000e2e0000002100 */
[----:B------:R-:W0:Y:S01]  /*0020*/  LDC.64 R2, c[0x0][0x380] ;  /* 0x0000e000ff027b82 */ /* 0x000e220000000a00 */
[----:B------:R-:W1:Y:S01]  /*0030*/  LDCU.64 UR4, c[0x0][0x358] ;  /* 0x00006b00ff0477ac */ /* 0x000e620008000a00 */
[----:B0-----:R-:W-:-:S05]  /*0040*/  IMAD.WIDE.U32 R2, R7, 0x4, R2 ;  /* 0x0000000407027825 */ /* 0x001fca00078e0002 */
[----:B-1----:R0:W5:Y:S01]  /*0050*/  LDG.E R5, desc[UR4][R2.64] ;  /* 0x0000000402057981 */ /* 0x002162000c1e1900 */
[C---:B------:R-:W-:Y:S01]  /*0060*/  ISETP.GE.U32.AND P0, PT, R7.reuse, 0x3, PT ;  /* 0x000000030700780c */ /* 0x040fe20003f06070 */
[----:B------:R-:W-:Y:S01]  /*0070*/  BSSY.RECONVERGENT B0, `(.L_x_0) ;  /* 0x000003d000007945 */ /* 0x000fe20003800200 */
[----:B------:R-:W-:-:S04]  /*0080*/  IADD3 R4, PT, PT, R7, 0x1, RZ ;  /* 0x0000000107047810 */ /* 0x000fc80007ffe0ff */
[----:B------:R-:W-:-:S07]  /*0090*/  LOP3.LUT R0, R4, 0x3, RZ, 0xc0, !PT ;  /* 0x0000000304007812 */ /* 0x000fce00078ec0ff */
[----:B0-----:R-:W-:Y:S05]  /*00a0*/  @!P0 BRA `(.L_x_1) ;  /* 0x0000000000e48947 */ /* 0x001fea0003800000 */
[----:B------:R-:W-:-:S04]  /*00b0*/  LOP3.LUT R4, R4, 0x7fc, RZ, 0xc0, !PT ;  /* 0x000007fc04047812 */ /* 0x000fc800078ec0ff */
[----:B------:R-:W-:-:S04]  /*00c0*/  IADD3 R4, PT, PT, -R4, RZ, RZ ;  /* 0x000000ff04047210 */ /* 0x000fc80007ffe1ff */
[----:B------:R-:W-:-:S13]  /*00d0*/  ISETP.GE.AND P0, PT, R4, RZ, PT ;  /* 0x000000ff0400720c */ /* 0x000fda0003f06270 */
[----:B------:R-:W-:Y:S05]  /*00e0*/  @P0 BRA `(.L_x_2) ;  /* 0x0000000000b40947 */ /* 0x000fea0003800000 */
[----:B------:R-:W-:Y:S01]  /*00f0*/  IADD3 R6, PT, PT, -R4, RZ, RZ ;  /* 0x000000ff04067210 */ /* 0x000fe20007ffe1ff */
[----:B------:R-:W-:Y:S01]  /*0100*/  BSSY.RECONVERGENT B1, `(.L_x_3) ;  /* 0x0000019000017945 */ /* 0x000fe20003800200 */
[----:B------:R-:W-:Y:S02]  /*0110*/  PLOP3.LUT P0, PT, PT, PT, PT, 0x80, 0x8 ;  /* 0x000000000008781c */ /* 0x000fe40003f0f070 */
[----:B------:R-:W-:-:S13]  /*0120*/  ISETP.GT.AND P1, PT, R6, 0xc, PT ;  /* 0x0000000c0600780c */ /* 0x000fda0003f24270 */
[----:B------:R-:W-:Y:S05]  /*0130*/  @!P1 BRA `(.L_x_4) ;  /* 0x0000000000549947 */ /* 0x000fea0003800000 */
[----:B------:R-:W0:Y:S01]  /*0140*/  LDC R6, c[0x0][0x388] ;  /* 0x0000e200ff067b82 */ /* 0x000e220000000800 */
[----:B------:R-:W-:-:S13]  /*0150*/  PLOP3.LUT P0, PT, PT, PT, PT, 0x8, 0x80 ;  /* 0x000000000080781c */ /* 0x000fda0003f0e170 */
.L_x_5:
[----:B0----5:R-:W-:Y:S01]  /*0160*/  FADD R5, R5, R6 ;  /* 0x0000000605057221 */ /* 0x021fe20000000000 */
[----:B------:R-:W-:-:S03]  /*0170*/  IADD3 R4, PT, PT, R4, 0x10, RZ ;  /* 0x0000001004047810 */ /* 0x000fc60007ffe0ff */
[----:B------:R-:W-:Y:S01]  /*0180*/  FADD R5, R5, R6 ;  /* 0x0000000605057221 */ /* 0x000fe20000000000 */
[----:B------:R-:W-:-:S03]  /*0190*/  ISETP.GE.AND P1, PT, R4, -0xc, PT ;  /* 0xfffffff40400780c */ /* 0x000fc60003f26270 */
[----:B------:R-:W-:-:S04]  /*01a0*/  FADD R5, R5, R6 ;  /* 0x0000000605057221 */ /* 0x000fc80000000000 */
        /* <DEDUP_REMOVED lines=12> */
[----:B------:R-:W-:Y:S01]  /*0270*/  FADD R5, R5, R6 ;  /* 0x0000000605057221 */ /* 0x000fe20000000000 */
[----:B------:R-:W-:Y:S06]  /*0280*/  @!P1 BRA `(.L_x_5) ;  /* 0xfffffffc00b49947 */ /* 0x000fec000383ffff */
.L_x_4:
[----:B------:R-:W-:Y:S05]  /*0290*/  BSYNC.RECONVERGENT B1 ;  /* 0x0000000000017941 */ /* 0x000fea0003800200 */
.L_x_3:
[----:B------:R-:W-:Y:S01]  /*02a0*/  IADD3 R6, PT, PT, -R4, RZ, RZ ;  /* 0x000000ff04067210 */ /* 0x000fe20007ffe1ff */
[----:B------:R-:W-:Y:S03]  /*02b0*/  BSSY.RECONVERGENT B1, `(.L_x_6) ;  /* 0x000000e000017945 */ /* 0x000fe60003800200 */
[----:B------:R-:W-:-:S13]  /*02c0*/  ISETP.GT.AND P1, PT, R6, 0x4, PT ;  /* 0x000000040600780c */ /* 0x000fda0003f24270 */
[----:B------:R-:W-:Y:S05]  /*02d0*/  @!P1 BRA `(.L_x_7) ;  /* 0x00000000002c9947 */ /* 0x000fea0003800000 */
[----:B------:R-:W0:Y:S01]  /*02e0*/  LDCU UR6, c[0x0][0x388] ;  /* 0x00007100ff0677ac */ /* 0x000e220008000800 */
[----:B------:R-:W-:Y:S02]  /*02f0*/  PLOP3.LUT P0, PT, PT, PT, PT, 0x8, 0x80 ;  /* 0x000000000080781c */ /* 0x000fe40003f0e170 */
[----:B------:R-:W-:Y:S01]  /*0300*/  IADD3 R4, PT, PT, R4, 0x8, RZ ;  /* 0x0000000804047810 */ /* 0x000fe20007ffe0ff */
[----:B0----5:R-:W-:-:S04]  /*0310*/  FADD R5, R5, UR6 ;  /* 0x0000000605057e21 */ /* 0x021fc80008000000 */
[----:B------:R-:W-:-:S04]  /*0320*/  FADD R5, R5, UR6 ;  /* 0x0000000605057e21 */ /* 0x000fc80008000000 */
[----:B------:R-:W-:-:S04]  /*0330*/  FADD R5, R5, UR6 ;  /* 0x0000000605057e21 */ /* 0x000fc80008000000 */
[----:B------:R-:W-:-:S04]  /*0340*/  FADD R5, R5, UR6 ;  /* 0x0000000605057e21 */ /* 0x000fc80008000000 */
[----:B------:R-:W-:-:S04]  /*0350*/  FADD R5, R5, UR6 ;  /* 0x0000000605057e21 */ /* 0x000fc80008000000 */
[----:B------:R-:W-:-:S04]  /*0360*/  FADD R5, R5, UR6 ;  /* 0x0000000605057e21 */ /* 0x000fc80008000000 */
[----:B------:R-:W-:-:S04]  /*0370*/  FADD R5, R5, UR6 ;  /* 0x0000000605057e21 */ /* 0x000fc80008000000 */
[----:B------:R-:W-:-:S07]  /*0380*/  FADD R5, R5, UR6 ;  /* 0x0000000605057e21 */ /* 0x000fce0008000000 */
.L_x_7:
[----:B------:R-:W-:Y:S05]  /*0390*/  BSYNC.RECONVERGENT B1 ;  /* 0x0000000000017941 */ /* 0x000fea0003800200 */
.L_x_6:
[----:B------:R-:W-:-:S13]  /*03a0*/  ISETP.NE.OR P0, PT, R4, RZ, P0 ;  /* 0x000000ff0400720c */ /* 0x000fda0000705670 */
[----:B------:R-:W-:Y:S05]  /*03b0*/  @!P0 BRA `(.L_x_1) ;  /* 0x0000000000208947 */ /* 0x000fea0003800000 */
.L_x_2:
[----:B------:R-:W0:Y:S02]  /*03c0*/  LDC R6, c[0x0][0x388] ;  /* 0x0000e200ff067b82 */ /* 0x000e240000000800 */
.L_x_8:
[----:B------:R-:W-:Y:S01]  /*03d0*/  IADD3 R4, PT, PT, R4, 0x4, RZ ;  /* 0x0000000404047810 */ /* 0x000fe20007ffe0ff */
[----:B0----5:R-:W-:-:S03]  /*03e0*/  FADD R5, R5, R6 ;  /* 0x0000000605057221 */ /* 0x021fc60000000000 */
[----:B------:R-:W-:Y:S01]  /*03f0*/  ISETP.NE.AND P0, PT, R4, RZ, PT ;  /* 0x000000ff0400720c */ /* 0x000fe20003f05270 */
[----:B------:R-:W-:-:S04]  /*0400*/  FADD R5, R5, R6 ;  /* 0x0000000605057221 */ /* 0x000fc80000000000 */
[----:B------:R-:W-:-:S04]  /*0410*/  FADD R5, R5, R6 ;  /* 0x0000000605057221 */ /* 0x000fc80000000000 */
[----:B------:R-:W-:-:S04]  /*0420*/  FADD R5, R5, R6 ;  /* 0x0000000605057221 */ /* 0x000fc80000000000 */
[----:B------:R-:W-:Y:S05]  /*0430*/  @P0 BRA `(.L_x_8) ;  /* 0xfffffffc00e40947 */ /* 0x000fea000383ffff */
.L_x_1:
[----:B------:R-:W-:Y:S05]  /*0440*/  BSYNC.RECONVERGENT B0 ;  /* 0x0000000000007941 */ /* 0x000fea0003800200 */
.L_x_0:
[----:B------:R-:W-:Y:S01]  /*0450*/  ISETP.NE.AND P0, PT, R0, RZ, PT ;  /* 0x000000ff0000720c */ /* 0x000fe20003f05270 */
[----:B------:R-:W-:-:S12]  /*0460*/  BSSY.RECONVERGENT B0, `(.L_x_9) ;  /* 0x0000008000007945 */ /* 0x000fd80003800200 */
[----:B------:R-:W-:Y:S05]  /*0470*/  @!P0 BRA `(.L_x_10) ;  /* 0x0000000000188947 */ /* 0x000fea0003800000 */
[----:B------:R-:W0:Y:S01]  /*0480*/  LDC R4, c[0x0][0x388] ;  /* 0x0000e200ff047b82 */ /* 0x000e220000000800 */
[----:B------:R-:W-:-:S07]  /*0490*/  IADD3 R0, PT, PT, -R0, RZ, RZ ;  /* 0x000000ff00007210 */ /* 0x000fce0007ffe1ff */
.L_x_11:
[----:B------:R-:W-:Y:S01]  /*04a0*/  IADD3 R0, PT, PT, R0, 0x1, RZ ;  /* 0x0000000100007810 */ /* 0x000fe20007ffe0ff */
[----:B0----5:R-:W-:-:S03]  /*04b0*/  FADD R5, R5, R4 ;  /* 0x0000000405057221 */ /* 0x021fc60000000000 */
[----:B------:R-:W-:-:S13]  /*04c0*/  ISETP.NE.AND P0, PT, R0, RZ, PT ;  /* 0x000000ff0000720c */ /* 0x000fda0003f05270 */
[----:B------:R-:W-:Y:S05]  /*04d0*/  @P0 BRA `(.L_x_11) ;  /* 0xfffffffc00f00947 */ /* 0x000fea000383ffff */
.L_x_10:
[----:B------:R-:W-:Y:S05]  /*04e0*/  BSYNC.RECONVERGENT B0 ;  /* 0x0000000000007941 */ /* 0x000fea0003800200 */
.L_x_9:
[----:B-----5:R-:W-:Y:S01]  /*04f0*/  STG.E desc[UR4][R2.64], R5 ;  /* 0x0000000502007986 */ /* 0x020fe2000c101904 */
[----:B------:R-:W-:Y:S05]  /*0500*/  EXIT ;  /* 0x000000000000794d */ /* 0x000fea0003800000 */
.L_x_12:
[----:B------:R-:W-:-:S00]  /*0510*/  BRA `(.L_x_12) ;  /* 0xfffffffc00fc7947 */ /* 0x000fc0000383ffff */
[----:B------:R-:W-:-:S00]  /*0520*/  NOP ;  /* 0x0000000000007918 */ /* 0x000fc00000000000 */
        /* <DEDUP_REMOVED lines=13> */
.L_x_21:


//--------------------- .text.convergenceWithLoop --------------------------
	.section	.text.convergenceWithLoop,"ax",@progbits
	.align	128
        .global         convergenceWithLoop
        .type           convergenceWithLoop,@function
        .size           convergenceWithLoop,(.L_x_22 - convergenceWithLoop)
        .other          convergenceWithLoop,@"STO_CUDA_ENTRY STV_DEFAULT"
convergenceWithLoop:
.text.convergenceWithLoop:
[----:B------:R-:W-:Y:S01]  /*0000*/  LDC R1, c[0x0][0x37c] ;  /* 0x0000df00ff017b82 */ /* 0x000fe20000000800 */
[----:B------:R-:W0:Y:S01]  /*0010*/  S2R R0, SR_TID.X ;  /* 0x0000000000007919 */ /* 0x000e220000002100 */
[----:B------:R-:W1:Y:S01]  /*0020*/  LDCU UR5, c[0x0][0x388] ;  /* 0x00007100ff0577ac */ /* 0x000e620008000800 */
[----:B------:R-:W2:Y:S01]  /*0030*/  LDCU.64 UR6, c[0x0][0x358] ;  /* 0x00006b00ff0677ac */ /* 0x000ea20008000a00 */
[----:B-1----:R-:W-:Y:S01]  /*0040*/  UISETP.GE.AND UP0, UPT, UR5, 0x1, UPT ;  /* 0x000000010500788c */ /* 0x002fe2000bf06270 */
[----:B0-----:R-:W-:-:S04]  /*0050*/  LEA R2, R0, 0x1, 0x1 ;  /* 0x0000000100027811 */ /* 0x001fc800078e08ff */
[----:B------:R-:W-:-:S04]  /*0060*/  I2FP.F32.U32 R5, R2 ;  /* 0x0000000200057245 */ /* 0x000fc80000201000 */
[----:B--2---:R-:W-:Y:S05]  /*0070*/  BRA.U !UP0, `(.L_x_13) ;  /* 0x0000000108f07547 */ /* 0x004fea000b800000 */
[----:B------:R-:W-:Y:S02]  /*0080*/  UISETP.GE.U32.AND UP0, UPT, UR5, 0x4, UPT ;  /* 0x000000040500788c */ /* 0x000fe4000bf06070 */
[----:B------:R-:W-:-:S07]  /*0090*/  ULOP3.LUT UR4, UR5, 0x3, URZ, 0xc0, !UPT ;  /* 0x0000000305047892 */ /* 0x000fce000f8ec0ff */
[----:B------:R-:W-:Y:S05]  /*00a0*/  BRA.U !UP0, `(.L_x_14) ;  /* 0x0000000108c87547 */ /* 0x000fea000b800000 */
[----:B------:R-:W-:-:S04]  /*00b0*/  ULOP3.LUT UR5, UR5, 0x7ffffffc, URZ, 0xc0, !UPT ;  /* 0x7ffffffc05057892 */ /* 0x000fc8000f8ec0ff */
[----:B------:R-:W-:-:S04]  /*00c0*/  UIADD3 UR5, UPT, UPT, -UR5, URZ, URZ ;  /* 0x000000ff05057290 */ /* 0x000fc8000fffe1ff */
[----:B------:R-:W-:-:S09]  /*00d0*/  UISETP.GE.AND UP0, UPT, UR5, URZ, UPT ;  /* 0x000000ff0500728c */ /* 0x000fd2000bf06270 */
[----:B------:R-:W-:Y:S05]  /*00e0*/  BRA.U UP0, `(.L_x_15) ;  /* 0x00000001009c7547 */ /* 0x000fea000b800000 */
[----:B------:R-:W-:Y:S02]  /*00f0*/  UIADD3 UR8, UPT, UPT, -UR5, URZ, URZ ;  /* 0x000000ff05087290 */ /* 0x000fe4000fffe1ff */
[----:B------:R-:W-:Y:S02]  /*0100*/  UPLOP3.LUT UP0, UPT, UPT, UPT, UPT, 0x80, 0x8 ;  /* 0x000000000008789c */ /* 0x000fe40003f0f070 */
[----:B------:R-:W-:-:S09]  /*0110*/  UISETP.GT.AND UP1, UPT, UR8, 0xc, UPT ;  /* 0x0000000c0800788c */ /* 0x000fd2000bf24270 */
[----:B------:R-:W-:Y:S05]  /*0120*/  BRA.U !UP1, `(.L_x_16) ;  /* 0x0000000109507547 */ /* 0x000fea000b800000 */
[----:B------:R-:W-:-:S11]  /*0130*/  UPLOP3.LUT UP0, UPT, UPT, UPT, UPT, 0x40, 0x4 ;  /* 0x000000000004789c */ /* 0x000fd60003f0e870 */
.L_x_17:
[----:B------:R-:W-:Y:S01]  /*0140*/  FMUL R5, R5, -0.75 ;  /* 0xbf40000005057820 */ /* 0x000fe20000400000 */
[----:B------:R-:W-:-:S03]  /*0150*/  UIADD3 UR5, UPT, UPT, UR5, 0x10, URZ ;  /* 0x0000001005057890 */ /* 0x000fc6000fffe0ff */
[----:B------:R-:W-:Y:S01]  /*0160*/  FMUL R5, R5, -0.75 ;  /* 0xbf40000005057820 */ /* 0x000fe20000400000 */
[----:B------:R-:W-:-:S03]  /*0170*/  UISETP.GE.AND UP1, UPT, UR5, -0xc, UPT ;  /* 0xfffffff40500788c */ /* 0x000fc6000bf26270 */
[----:B------:R-:W-:-:S04]  /*0180*/  FMUL R5, R5, -0.75 ;  /* 0xbf40000005057820 */ /* 0x000fc80000400000 */
        /* <DEDUP_REMOVED lines=12> */
[----:B------:R-:W-:Y:S01]  /*0250*/  FMUL R5, R5, -0.75 ;  /* 0xbf40000005057820 */ /* 0x000fe20000400000 */
[----:B------:R-:W-:Y:S06]  /*0260*/  BRA.U !UP1, `(.L_x_17) ;  /* 0xfffffffd09b47547 */ /* 0x000fec000b83ffff */
.L_x_16:
[----:B------:R-:W-:-:S04]  /*0270*/  UIADD3 UR8, UPT, UPT, -UR5, URZ, URZ ;  /* 0x000000ff05087290 */ /* 0x000fc8000fffe1ff */
[----:B------:R-:W-:-:S09]  /*0280*/  UISETP.GT.AND UP1, UPT, UR8, 0x4, UPT ;  /* 0x000000040800788c */ /* 0x000fd2000bf24270 */
[----:B------:R-:W-:Y:S05]  /*0290*/  BRA.U !UP1, `(.L_x_18) ;  /* 0x0000000109287547 */ /* 0x000fea000b800000 */
[----:B------:R-:W-:Y:S01]  /*02a0*/  FMUL R5, R5, -0.75 ;  /* 0xbf40000005057820 */ /* 0x000fe20000400000 */
[----:B------:R-:W-:Y:S02]  /*02b0*/  UPLOP3.LUT UP0, UPT, UPT, UPT, UPT, 0x40, 0x4 ;  /* 0x000000000004789c */ /* 0x000fe40003f0e870 */
[----:B------:R-:W-:Y:S01]  /*02c0*/  UIADD3 UR5, UPT, UPT, UR5, 0x8, URZ ;  /* 0x0000000805057890 */ /* 0x000fe2000fffe0ff */
[----:B------:R-:W-:-:S04]  /*02d0*/  FMUL R5, R5, -0.75 ;  /* 0xbf40000005057820 */ /* 0x000fc80000400000 */
[----:B------:R-:W-:-:S04]  /*02e0*/  FMUL R5, R5, -0.75 ;  /* 0xbf40000005057820 */ /* 0x000fc80000400000 */
[----:B------:R-:W-:-:S04]  /*02f0*/  FMUL R5, R5, -0.75 ;  /* 0xbf40000005057820 */ /* 0x000fc80000400000 */
[----:B------:R-:W-:-:S04]  /*0300*/  FMUL R5, R5, -0.75 ;  /* 0xbf40000005057820 */ /* 0x000fc80000400000 */
[----:B------:R-:W-:-:S04]  /*0310*/  FMUL R5, R5, -0.75 ;  /* 0xbf40000005057820 */ /* 0x000fc80000400000 */
[----:B------:R-:W-:-:S04]  /*0320*/  FMUL R5, R5, -0.75 ;  /* 0xbf40000005057820 */ /* 0x000fc80000400000 */
[----:B------:R-:W-:-:S07]  /*0330*/  FMUL R5, R5, -0.75 ;  /* 0xbf40000005057820 */ /* 0x000fce0000400000 */
.L_x_18:
[----:B------:R-:W-:-:S09]  /*0340*/  UISETP.NE.OR UP0, UPT, UR5, URZ, UP0 ;  /* 0x000000ff0500728c */ /* 0x000fd20008705670 */
[----:B------:R-:W-:Y:S05]  /*0350*/  BRA.U !UP0, `(.L_x_14) ;  /* 0x00000001081c7547 */ /* 0x000fea000b800000 */
.L_x_15:
[----:B------:R-:W-:Y:S01]  /*0360*/  UIADD3 UR5, UPT, UPT, UR5, 0x4, URZ ;  /* 0x0000000405057890 */ /* 0x000fe2000fffe0ff */
[----:B------:R-:W-:-:S03]  /*0370*/  FMUL R5, R5, -0.75 ;  /* 0xbf40000005057820 */ /* 0x000fc60000400000 */
[----:B------:R-:W-:Y:S01]  /*0380*/  UISETP.NE.AND UP0, UPT, UR5, URZ, UPT ;  /* 0x000000ff0500728c */ /* 0x000fe2000bf05270 */
[----:B------:R-:W-:-:S04]  /*0390*/  FMUL R5, R5, -0.75 ;  /* 0xbf40000005057820 */ /* 0x000fc80000400000 */
[----:B------:R-:W-:-:S04]  /*03a0*/  FMUL R5, R5, -0.75 ;  /* 0xbf40000005057820 */ /* 0x000fc80000400000 */
[----:B------:R-:W-:Y:S01]  /*03b0*/  FMUL R5, R5, -0.75 ;  /* 0xbf40000005057820 */ /* 0x000fe20000400000 */
[----:B------:R-:W-:Y:S06]  /*03c0*/  BRA.U UP0, `(.L_x_15) ;  /* 0xfffffffd00e47547 */ /* 0x000fec000b83ffff */
.L_x_14:
[----:B------:R-:W-:-:S09]  /*03d0*/  UISETP.NE.AND UP0, UPT, UR4, URZ, UPT ;  /* 0x000000ff0400728c */ /* 0x000fd2000bf05270 */
[----:B------:R-:W-:Y:S05]  /*03e0*/  BRA.U !UP0, `(.L_x_13) ;  /* 0x0000000108147547 */ /* 0x000fea000b800000 */
[----:B------:R-:W-:-:S12]  /*03f0*/  UIADD3 UR4, UPT, UPT, -UR4, URZ, URZ ;  /* 0x000000ff04047290 */ /* 0x000fd8000fffe1ff */
.L_x_19:
[----:B------:R-:W-:Y:S01]  /*0400*/  UIADD3 UR4, UPT, UPT, UR4, 0x1, URZ ;  /* 0x0000000104047890 */ /* 0x000fe2000fffe0ff */
[----:B------:R-:W-:-:S03]  /*0410*/  FMUL R5, R5, -0.75 ;  /* 0xbf40000005057820 */ /* 0x000fc60000400000 */
[----:B------:R-:W-:-:S09]  /*0420*/  UISETP.NE.AND UP0, UPT, UR4, URZ, UPT ;  /* 0x000000ff0400728c */ /* 0x000fd2000bf05270 */
[----:B------:R-:W-:Y:S05]  /*0430*/  BRA.U UP0, `(.L_x_19) ;  /* 0xfffffffd00f07547 */ /* 0x000fea000b83ffff */
.L_x_13:
[----:B------:R-:W0:Y:S02]  /*0440*/  LDC.64 R2, c[0x0][0x380] ;  /* 0x0000e000ff027b82 */ /* 0x000e240000000a00 */
[----:B0-----:R-:W-:-:S05]  /*0450*/  IMAD.WIDE.U32 R2, R0, 0x4, R2 ;  /* 0x0000000400027825 */ /* 0x001fca00078e0002 */
[----:B------:R-:W-:Y:S01]  /*0460*/  STG.E desc[UR6][R2.64], R5 ;  /* 0x0000000502007986 */ /* 0x000fe2000c101906 */
[----:B------:R-:W-:Y:S05]  /*0470*/  EXIT ;  /* 0x000000000000794d */ /* 0x000fea0003800000 */
.L_x_20:
        /* <DEDUP_REMOVED lines=16> */
.L_x_22:


//--------------------- .nv.shared.reserved.0     --------------------------
	.section	.nv.shared.reserved.0,"aw",@nobits
	.weak		__nv_reservedSMEM_offset_0_alias
	.size		__nv_reservedSMEM_offset_0_alias, 0, 64
	.other		__nv_reservedSMEM_offset_0_alias,@"STO_CUDA_RESERVED_SHARED STV_DEFAULT"
__nv_reservedSMEM_offset_0_alias:
	.zero		0
	.zero		64


//--------------------- .nv.constant0.loopEarlyExit --------------------------
	.section	.nv.constant0.loopEarlyExit,"a",@progbits
	.sectionflags	@""
	.align	4
.nv.constant0.loopEarlyExit:
	.zero		908


//--------------------- .nv.constant0.convergenceWithLoop --------------------------
	.section	.nv.constant0.convergenceWithLoop,"a",@progbits
	.sectionflags	@""
	.align	4
.nv.constant0.convergenceWithLoop:
	.zero		908


//--------------------- SYMBOLS --------------------------

	.type		.nv.reservedSmem.offset0,@object
	.size		.nv.reservedSmem.offset0,0x4
